//
// Generated by NVIDIA NVVM Compiler
//
// Compiler Build ID: CL-36424714
// Cuda compilation tools, release 13.0, V13.0.88
// Based on NVVM 20.0.0
//

.version 9.0
.target sm_100
.address_size 64

	// .globl	_Z8generatePcS_iPiiP15GENERATE_STATUS

.visible .entry _Z8generatePcS_iPiiP15GENERATE_STATUS(
	.param .u64 .ptr .align 1 _Z8generatePcS_iPiiP15GENERATE_STATUS_param_0,
	.param .u64 .ptr .align 1 _Z8generatePcS_iPiiP15GENERATE_STATUS_param_1,
	.param .u32 _Z8generatePcS_iPiiP15GENERATE_STATUS_param_2,
	.param .u64 .ptr .align 1 _Z8generatePcS_iPiiP15GENERATE_STATUS_param_3,
	.param .u32 _Z8generatePcS_iPiiP15GENERATE_STATUS_param_4,
	.param .u64 .ptr .align 1 _Z8generatePcS_iPiiP15GENERATE_STATUS_param_5
)
{
	.reg .pred 	%p<114>;
	.reg .b16 	%rs<229>;
	.reg .b32 	%r<195>;
	.reg .b64 	%rd<41>;

	ld.param.u32 	%r8, [_Z8generatePcS_iPiiP15GENERATE_STATUS_param_2];
	ld.param.u64 	%rd16, [_Z8generatePcS_iPiiP15GENERATE_STATUS_param_5];
	cvta.to.global.u64 	%rd1, %rd16;
	mov.u32 	%r10, %ntid.x;
	mov.u32 	%r11, %ctaid.x;
	mov.u32 	%r12, %tid.x;
	mad.lo.s32 	%r2, %r10, %r11, %r12;
	setp.ge.u32 	%p1, %r2, %r8;
	@%p1 bra 	$L__BB0_117;
$L__BB0_1:
	ld.global.u32 	%r13, [%rd1];
	setp.ne.s32 	%p2, %r13, 0;
	@%p2 bra 	$L__BB0_117;
	ld.param.u64 	%rd37, [_Z8generatePcS_iPiiP15GENERATE_STATUS_param_0];
	mul.lo.s32 	%r15, %r2, 81;
	cvt.u64.u32 	%rd17, %r15;
	cvta.to.global.u64 	%rd18, %rd37;
	add.s64 	%rd2, %rd18, %rd17;
	ld.global.u8 	%rs2, [%rd2];
	setp.eq.s16 	%p3, %rs2, 0;
	mov.b32 	%r14, 0;
	mov.u32 	%r192, %r14;
	mov.u32 	%r193, %r14;
	@%p3 bra 	$L__BB0_84;
	ld.global.u8 	%rs3, [%rd2+1];
	setp.eq.s16 	%p4, %rs3, 0;
	mov.b32 	%r193, 1;
	@%p4 bra 	$L__BB0_84;
	ld.global.u8 	%rs4, [%rd2+2];
	setp.eq.s16 	%p5, %rs4, 0;
	mov.b32 	%r19, 2;
	mov.u32 	%r192, %r14;
	mov.u32 	%r193, %r19;
	@%p5 bra 	$L__BB0_84;
	ld.global.u8 	%rs5, [%rd2+3];
	setp.eq.s16 	%p6, %rs5, 0;
	mov.b32 	%r21, 3;
	mov.u32 	%r192, %r14;
	mov.u32 	%r193, %r21;
	@%p6 bra 	$L__BB0_84;
	ld.global.u8 	%rs6, [%rd2+4];
	setp.eq.s16 	%p7, %rs6, 0;
	mov.b32 	%r23, 4;
	mov.u32 	%r192, %r14;
	mov.u32 	%r193, %r23;
	@%p7 bra 	$L__BB0_84;
	ld.global.u8 	%rs7, [%rd2+5];
	setp.eq.s16 	%p8, %rs7, 0;
	mov.b32 	%r25, 5;
	mov.u32 	%r192, %r14;
	mov.u32 	%r193, %r25;
	@%p8 bra 	$L__BB0_84;
	ld.global.u8 	%rs8, [%rd2+6];
	setp.eq.s16 	%p9, %rs8, 0;
	mov.b32 	%r27, 6;
	mov.u32 	%r192, %r14;
	mov.u32 	%r193, %r27;
	@%p9 bra 	$L__BB0_84;
	ld.global.u8 	%rs9, [%rd2+7];
	setp.eq.s16 	%p10, %rs9, 0;
	mov.b32 	%r29, 7;
	mov.u32 	%r192, %r14;
	mov.u32 	%r193, %r29;
	@%p10 bra 	$L__BB0_84;
	ld.global.u8 	%rs10, [%rd2+8];
	setp.eq.s16 	%p11, %rs10, 0;
	mov.b32 	%r31, 8;
	mov.u32 	%r192, %r14;
	mov.u32 	%r193, %r31;
	@%p11 bra 	$L__BB0_84;
	ld.global.u8 	%rs11, [%rd2+9];
	setp.eq.s16 	%p12, %rs11, 0;
	mov.b32 	%r192, 1;
	mov.u32 	%r193, %r14;
	@%p12 bra 	$L__BB0_84;
	ld.global.u8 	%rs12, [%rd2+10];
	setp.eq.s16 	%p13, %rs12, 0;
	mov.b32 	%r34, 1;
	mov.u32 	%r192, %r34;
	mov.u32 	%r193, %r34;
	@%p13 bra 	$L__BB0_84;
	ld.global.u8 	%rs13, [%rd2+11];
	setp.eq.s16 	%p14, %rs13, 0;
	mov.u32 	%r193, %r19;
	@%p14 bra 	$L__BB0_84;
	ld.global.u8 	%rs14, [%rd2+12];
	setp.eq.s16 	%p15, %rs14, 0;
	mov.u32 	%r192, %r34;
	mov.u32 	%r193, %r21;
	@%p15 bra 	$L__BB0_84;
	ld.global.u8 	%rs15, [%rd2+13];
	setp.eq.s16 	%p16, %rs15, 0;
	mov.u32 	%r192, %r34;
	mov.u32 	%r193, %r23;
	@%p16 bra 	$L__BB0_84;
	ld.global.u8 	%rs16, [%rd2+14];
	setp.eq.s16 	%p17, %rs16, 0;
	mov.u32 	%r192, %r34;
	mov.u32 	%r193, %r25;
	@%p17 bra 	$L__BB0_84;
	ld.global.u8 	%rs17, [%rd2+15];
	setp.eq.s16 	%p18, %rs17, 0;
	mov.u32 	%r192, %r34;
	mov.u32 	%r193, %r27;
	@%p18 bra 	$L__BB0_84;
	ld.global.u8 	%rs18, [%rd2+16];
	setp.eq.s16 	%p19, %rs18, 0;
	mov.u32 	%r192, %r34;
	mov.u32 	%r193, %r29;
	@%p19 bra 	$L__BB0_84;
	ld.global.u8 	%rs19, [%rd2+17];
	setp.eq.s16 	%p20, %rs19, 0;
	mov.u32 	%r192, %r34;
	mov.u32 	%r193, %r31;
	@%p20 bra 	$L__BB0_84;
	ld.global.u8 	%rs20, [%rd2+18];
	setp.eq.s16 	%p21, %rs20, 0;
	mov.b32 	%r192, 2;
	mov.u32 	%r193, %r14;
	@%p21 bra 	$L__BB0_84;
	ld.global.u8 	%rs21, [%rd2+19];
	setp.eq.s16 	%p22, %rs21, 0;
	mov.u32 	%r193, %r34;
	@%p22 bra 	$L__BB0_84;
	ld.global.u8 	%rs22, [%rd2+20];
	setp.eq.s16 	%p23, %rs22, 0;
	mov.b32 	%r53, 2;
	mov.u32 	%r192, %r53;
	mov.u32 	%r193, %r53;
	@%p23 bra 	$L__BB0_84;
	ld.global.u8 	%rs23, [%rd2+21];
	setp.eq.s16 	%p24, %rs23, 0;
	mov.u32 	%r193, %r21;
	@%p24 bra 	$L__BB0_84;
	ld.global.u8 	%rs24, [%rd2+22];
	setp.eq.s16 	%p25, %rs24, 0;
	mov.u32 	%r192, %r53;
	mov.u32 	%r193, %r23;
	@%p25 bra 	$L__BB0_84;
	ld.global.u8 	%rs25, [%rd2+23];
	setp.eq.s16 	%p26, %rs25, 0;
	mov.u32 	%r192, %r53;
	mov.u32 	%r193, %r25;
	@%p26 bra 	$L__BB0_84;
	ld.global.u8 	%rs26, [%rd2+24];
	setp.eq.s16 	%p27, %rs26, 0;
	mov.u32 	%r192, %r53;
	mov.u32 	%r193, %r27;
	@%p27 bra 	$L__BB0_84;
	ld.global.u8 	%rs27, [%rd2+25];
	setp.eq.s16 	%p28, %rs27, 0;
	mov.u32 	%r192, %r53;
	mov.u32 	%r193, %r29;
	@%p28 bra 	$L__BB0_84;
	ld.global.u8 	%rs28, [%rd2+26];
	setp.eq.s16 	%p29, %rs28, 0;
	mov.u32 	%r192, %r53;
	mov.u32 	%r193, %r31;
	@%p29 bra 	$L__BB0_84;
	ld.global.u8 	%rs29, [%rd2+27];
	setp.eq.s16 	%p30, %rs29, 0;
	mov.b32 	%r192, 3;
	mov.u32 	%r193, %r14;
	@%p30 bra 	$L__BB0_84;
	ld.global.u8 	%rs30, [%rd2+28];
	setp.eq.s16 	%p31, %rs30, 0;
	mov.u32 	%r193, %r34;
	@%p31 bra 	$L__BB0_84;
	ld.global.u8 	%rs31, [%rd2+29];
	setp.eq.s16 	%p32, %rs31, 0;
	mov.u32 	%r193, %r53;
	@%p32 bra 	$L__BB0_84;
	ld.global.u8 	%rs32, [%rd2+30];
	setp.eq.s16 	%p33, %rs32, 0;
	mov.b32 	%r72, 3;
	mov.u32 	%r192, %r72;
	mov.u32 	%r193, %r72;
	@%p33 bra 	$L__BB0_84;
	ld.global.u8 	%rs33, [%rd2+31];
	setp.eq.s16 	%p34, %rs33, 0;
	mov.u32 	%r193, %r23;
	@%p34 bra 	$L__BB0_84;
	ld.global.u8 	%rs34, [%rd2+32];
	setp.eq.s16 	%p35, %rs34, 0;
	mov.u32 	%r192, %r72;
	mov.u32 	%r193, %r25;
	@%p35 bra 	$L__BB0_84;
	ld.global.u8 	%rs35, [%rd2+33];
	setp.eq.s16 	%p36, %rs35, 0;
	mov.u32 	%r192, %r72;
	mov.u32 	%r193, %r27;
	@%p36 bra 	$L__BB0_84;
	ld.global.u8 	%rs36, [%rd2+34];
	setp.eq.s16 	%p37, %rs36, 0;
	mov.u32 	%r192, %r72;
	mov.u32 	%r193, %r29;
	@%p37 bra 	$L__BB0_84;
	ld.global.u8 	%rs37, [%rd2+35];
	setp.eq.s16 	%p38, %rs37, 0;
	mov.u32 	%r192, %r72;
	mov.u32 	%r193, %r31;
	@%p38 bra 	$L__BB0_84;
	ld.global.u8 	%rs38, [%rd2+36];
	setp.eq.s16 	%p39, %rs38, 0;
	mov.b32 	%r192, 4;
	mov.u32 	%r193, %r14;
	@%p39 bra 	$L__BB0_84;
	ld.global.u8 	%rs39, [%rd2+37];
	setp.eq.s16 	%p40, %rs39, 0;
	mov.u32 	%r193, %r34;
	@%p40 bra 	$L__BB0_84;
	ld.global.u8 	%rs40, [%rd2+38];
	setp.eq.s16 	%p41, %rs40, 0;
	mov.u32 	%r193, %r53;
	@%p41 bra 	$L__BB0_84;
	ld.global.u8 	%rs41, [%rd2+39];
	setp.eq.s16 	%p42, %rs41, 0;
	mov.u32 	%r193, %r72;
	@%p42 bra 	$L__BB0_84;
	ld.global.u8 	%rs42, [%rd2+40];
	setp.eq.s16 	%p43, %rs42, 0;
	mov.b32 	%r91, 4;
	mov.u32 	%r192, %r91;
	mov.u32 	%r193, %r91;
	@%p43 bra 	$L__BB0_84;
	ld.global.u8 	%rs43, [%rd2+41];
	setp.eq.s16 	%p44, %rs43, 0;
	mov.u32 	%r193, %r25;
	@%p44 bra 	$L__BB0_84;
	ld.global.u8 	%rs44, [%rd2+42];
	setp.eq.s16 	%p45, %rs44, 0;
	mov.u32 	%r192, %r91;
	mov.u32 	%r193, %r27;
	@%p45 bra 	$L__BB0_84;
	ld.global.u8 	%rs45, [%rd2+43];
	setp.eq.s16 	%p46, %rs45, 0;
	mov.u32 	%r192, %r91;
	mov.u32 	%r193, %r29;
	@%p46 bra 	$L__BB0_84;
	ld.global.u8 	%rs46, [%rd2+44];
	setp.eq.s16 	%p47, %rs46, 0;
	mov.u32 	%r192, %r91;
	mov.u32 	%r193, %r31;
	@%p47 bra 	$L__BB0_84;
	ld.global.u8 	%rs47, [%rd2+45];
	setp.eq.s16 	%p48, %rs47, 0;
	mov.b32 	%r192, 5;
	mov.u32 	%r193, %r14;
	@%p48 bra 	$L__BB0_84;
	ld.global.u8 	%rs48, [%rd2+46];
	setp.eq.s16 	%p49, %rs48, 0;
	mov.u32 	%r193, %r34;
	@%p49 bra 	$L__BB0_84;
	ld.global.u8 	%rs49, [%rd2+47];
	setp.eq.s16 	%p50, %rs49, 0;
	mov.u32 	%r193, %r53;
	@%p50 bra 	$L__BB0_84;
	ld.global.u8 	%rs50, [%rd2+48];
	setp.eq.s16 	%p51, %rs50, 0;
	mov.u32 	%r193, %r72;
	@%p51 bra 	$L__BB0_84;
	ld.global.u8 	%rs51, [%rd2+49];
	setp.eq.s16 	%p52, %rs51, 0;
	mov.u32 	%r193, %r91;
	@%p52 bra 	$L__BB0_84;
	ld.global.u8 	%rs52, [%rd2+50];
	setp.eq.s16 	%p53, %rs52, 0;
	mov.b32 	%r110, 5;
	mov.u32 	%r192, %r110;
	mov.u32 	%r193, %r110;
	@%p53 bra 	$L__BB0_84;
	ld.global.u8 	%rs53, [%rd2+51];
	setp.eq.s16 	%p54, %rs53, 0;
	mov.u32 	%r193, %r27;
	@%p54 bra 	$L__BB0_84;
	ld.global.u8 	%rs54, [%rd2+52];
	setp.eq.s16 	%p55, %rs54, 0;
	mov.u32 	%r192, %r110;
	mov.u32 	%r193, %r29;
	@%p55 bra 	$L__BB0_84;
	ld.global.u8 	%rs55, [%rd2+53];
	setp.eq.s16 	%p56, %rs55, 0;
	mov.u32 	%r192, %r110;
	mov.u32 	%r193, %r31;
	@%p56 bra 	$L__BB0_84;
	ld.global.u8 	%rs56, [%rd2+54];
	setp.eq.s16 	%p57, %rs56, 0;
	mov.b32 	%r192, 6;
	mov.u32 	%r193, %r14;
	@%p57 bra 	$L__BB0_84;
	ld.global.u8 	%rs57, [%rd2+55];
	setp.eq.s16 	%p58, %rs57, 0;
	mov.u32 	%r193, %r34;
	@%p58 bra 	$L__BB0_84;
	ld.global.u8 	%rs58, [%rd2+56];
	setp.eq.s16 	%p59, %rs58, 0;
	mov.u32 	%r193, %r53;
	@%p59 bra 	$L__BB0_84;
	ld.global.u8 	%rs59, [%rd2+57];
	setp.eq.s16 	%p60, %rs59, 0;
	mov.u32 	%r193, %r72;
	@%p60 bra 	$L__BB0_84;
	ld.global.u8 	%rs60, [%rd2+58];
	setp.eq.s16 	%p61, %rs60, 0;
	mov.u32 	%r193, %r91;
	@%p61 bra 	$L__BB0_84;
	ld.global.u8 	%rs61, [%rd2+59];
	setp.eq.s16 	%p62, %rs61, 0;
	mov.u32 	%r193, %r110;
	@%p62 bra 	$L__BB0_84;
	ld.global.u8 	%rs62, [%rd2+60];
	setp.eq.s16 	%p63, %rs62, 0;
	mov.b32 	%r129, 6;
	mov.u32 	%r192, %r129;
	mov.u32 	%r193, %r129;
	@%p63 bra 	$L__BB0_84;
	ld.global.u8 	%rs63, [%rd2+61];
	setp.eq.s16 	%p64, %rs63, 0;
	mov.u32 	%r193, %r29;
	@%p64 bra 	$L__BB0_84;
	ld.global.u8 	%rs64, [%rd2+62];
	setp.eq.s16 	%p65, %rs64, 0;
	mov.u32 	%r192, %r129;
	mov.u32 	%r193, %r31;
	@%p65 bra 	$L__BB0_84;
	ld.global.u8 	%rs65, [%rd2+63];
	setp.eq.s16 	%p66, %rs65, 0;
	mov.b32 	%r192, 7;
	mov.u32 	%r193, %r14;
	@%p66 bra 	$L__BB0_84;
	ld.global.u8 	%rs66, [%rd2+64];
	setp.eq.s16 	%p67, %rs66, 0;
	mov.u32 	%r193, %r34;
	@%p67 bra 	$L__BB0_84;
	ld.global.u8 	%rs67, [%rd2+65];
	setp.eq.s16 	%p68, %rs67, 0;
	mov.u32 	%r193, %r53;
	@%p68 bra 	$L__BB0_84;
	ld.global.u8 	%rs68, [%rd2+66];
	setp.eq.s16 	%p69, %rs68, 0;
	mov.u32 	%r193, %r72;
	@%p69 bra 	$L__BB0_84;
	ld.global.u8 	%rs69, [%rd2+67];
	setp.eq.s16 	%p70, %rs69, 0;
	mov.u32 	%r193, %r91;
	@%p70 bra 	$L__BB0_84;
	ld.global.u8 	%rs70, [%rd2+68];
	setp.eq.s16 	%p71, %rs70, 0;
	mov.u32 	%r193, %r110;
	@%p71 bra 	$L__BB0_84;
	ld.global.u8 	%rs71, [%rd2+69];
	setp.eq.s16 	%p72, %rs71, 0;
	mov.u32 	%r193, %r129;
	@%p72 bra 	$L__BB0_84;
	ld.global.u8 	%rs72, [%rd2+70];
	setp.eq.s16 	%p73, %rs72, 0;
	mov.b32 	%r148, 7;
	mov.u32 	%r192, %r148;
	mov.u32 	%r193, %r148;
	@%p73 bra 	$L__BB0_84;
	ld.global.u8 	%rs73, [%rd2+71];
	setp.eq.s16 	%p74, %rs73, 0;
	mov.u32 	%r193, %r31;
	@%p74 bra 	$L__BB0_84;
	ld.global.u8 	%rs74, [%rd2+72];
	setp.eq.s16 	%p75, %rs74, 0;
	mov.b32 	%r192, 8;
	mov.u32 	%r193, %r14;
	@%p75 bra 	$L__BB0_84;
	ld.global.u8 	%rs75, [%rd2+73];
	setp.eq.s16 	%p76, %rs75, 0;
	mov.u32 	%r193, %r34;
	@%p76 bra 	$L__BB0_84;
	ld.global.u8 	%rs76, [%rd2+74];
	setp.eq.s16 	%p77, %rs76, 0;
	mov.u32 	%r193, %r53;
	@%p77 bra 	$L__BB0_84;
	ld.global.u8 	%rs77, [%rd2+75];
	setp.eq.s16 	%p78, %rs77, 0;
	mov.u32 	%r193, %r72;
	@%p78 bra 	$L__BB0_84;
	ld.global.u8 	%rs78, [%rd2+76];
	setp.eq.s16 	%p79, %rs78, 0;
	mov.u32 	%r193, %r91;
	@%p79 bra 	$L__BB0_84;
	ld.global.u8 	%rs79, [%rd2+77];
	setp.eq.s16 	%p80, %rs79, 0;
	mov.u32 	%r193, %r110;
	@%p80 bra 	$L__BB0_84;
	ld.global.u8 	%rs80, [%rd2+78];
	setp.eq.s16 	%p81, %rs80, 0;
	mov.u32 	%r193, %r129;
	@%p81 bra 	$L__BB0_84;
	ld.global.u8 	%rs81, [%rd2+79];
	setp.eq.s16 	%p82, %rs81, 0;
	mov.u32 	%r193, %r148;
	@%p82 bra 	$L__BB0_84;
	ld.global.u8 	%rs82, [%rd2+80];
	setp.eq.s16 	%p83, %rs82, 0;
	mov.b32 	%r192, 8;
	mov.u32 	%r193, %r192;
	@%p83 bra 	$L__BB0_84;
	mov.b32 	%r168, 1;
	st.global.u32 	[%rd1], %r168;
	bra.uni 	$L__BB0_117;
$L__BB0_84:
	mul.lo.s32 	%r170, %r192, 9;
	cvt.u16.u32 	%rs83, %r192;
	mul.lo.s16 	%rs84, %rs83, 86;
	shr.u16 	%rs85, %rs84, 8;
	mul.lo.s16 	%rs86, %rs85, 3;
	sub.s16 	%rs87, %rs83, %rs86;
	cvt.u32.u16 	%r171, %rs87;
	and.b32  	%r172, %r171, 255;
	cvt.u16.u32 	%rs88, %r193;
	mul.lo.s16 	%rs89, %rs88, 86;
	shr.u16 	%rs90, %rs89, 8;
	mul.lo.s16 	%rs91, %rs90, 3;
	sub.s16 	%rs92, %rs88, %rs91;
	cvt.u32.u16 	%r173, %rs92;
	and.b32  	%r174, %r173, 255;
	sub.s32 	%r175, %r192, %r172;
	mul.lo.s32 	%r176, %r175, 9;
	sub.s32 	%r177, %r193, %r174;
	add.s32 	%r178, %r176, 18;
	add.s32 	%r179, %r177, %r178;
	add.s32 	%r180, %r193, %r170;
	cvt.u64.u32 	%rd19, %r180;
	add.s64 	%rd3, %rd2, %rd19;
	cvt.u64.u32 	%rd20, %r170;
	add.s64 	%rd4, %rd2, %rd20;
	cvt.u64.u32 	%rd21, %r193;
	add.s64 	%rd5, %rd2, %rd21;
	add.s32 	%r181, %r176, 9;
	cvt.s64.s32 	%rd22, %r176;
	cvt.u64.u16 	%rd23, %rs92;
	and.b64  	%rd24, %rd23, 255;
	sub.s64 	%rd25, %rd21, %rd24;
	add.s64 	%rd26, %rd25, %rd22;
	add.s64 	%rd7, %rd2, %rd26;
	add.s64 	%rd6, %rd7, -1;
	cvt.s64.s32 	%rd27, %r181;
	add.s64 	%rd28, %rd25, %rd27;
	add.s64 	%rd9, %rd2, %rd28;
	add.s64 	%rd8, %rd9, -1;
	cvt.s64.s32 	%rd29, %r178;
	add.s64 	%rd30, %rd25, %rd29;
	add.s64 	%rd11, %rd2, %rd30;
	add.s64 	%rd10, %rd11, -1;
	add.s32 	%r182, %r179, 2;
	cvt.u64.u32 	%rd31, %r182;
	add.s64 	%rd12, %rd2, %rd31;
	mov.b32 	%r194, 1;
$L__BB0_85:
	ld.param.u32 	%r190, [_Z8generatePcS_iPiiP15GENERATE_STATUS_param_4];
	ld.param.u64 	%rd39, [_Z8generatePcS_iPiiP15GENERATE_STATUS_param_3];
	cvta.to.global.u64 	%rd32, %rd39;
	ld.global.u32 	%r183, [%rd32];
	add.s32 	%r184, %r190, -1;
	setp.lt.s32 	%p84, %r183, %r184;
	@%p84 bra 	$L__BB0_87;
	mov.b32 	%r185, 3;
	st.global.u32 	[%rd1], %r185;
	bra.uni 	$L__BB0_117;
$L__BB0_87:
	cvt.u16.u32 	%rs1, %r194;
	and.b16  	%rs93, %rs1, 255;
	ld.global.u8 	%rs94, [%rd4];
	setp.eq.s16 	%p85, %rs94, %rs93;
	@%p85 bra 	$L__BB0_115;
	ld.global.u8 	%rs95, [%rd4+1];
	setp.eq.s16 	%p86, %rs95, %rs93;
	@%p86 bra 	$L__BB0_115;
	ld.global.u8 	%rs97, [%rd4+2];
	setp.eq.s16 	%p87, %rs97, %rs93;
	@%p87 bra 	$L__BB0_115;
	ld.global.u8 	%rs99, [%rd4+3];
	setp.eq.s16 	%p88, %rs99, %rs93;
	@%p88 bra 	$L__BB0_115;
	ld.global.u8 	%rs101, [%rd4+4];
	setp.eq.s16 	%p89, %rs101, %rs93;
	@%p89 bra 	$L__BB0_115;
	ld.global.u8 	%rs103, [%rd4+5];
	setp.eq.s16 	%p90, %rs103, %rs93;
	@%p90 bra 	$L__BB0_115;
	ld.global.u8 	%rs105, [%rd4+6];
	setp.eq.s16 	%p91, %rs105, %rs93;
	@%p91 bra 	$L__BB0_115;
	ld.global.u8 	%rs107, [%rd4+7];
	setp.eq.s16 	%p92, %rs107, %rs93;
	@%p92 bra 	$L__BB0_115;
	ld.global.u8 	%rs109, [%rd4+8];
	setp.eq.s16 	%p93, %rs109, %rs93;
	@%p93 bra 	$L__BB0_115;
	ld.global.u8 	%rs111, [%rd5];
	setp.eq.s16 	%p94, %rs111, %rs93;
	@%p94 bra 	$L__BB0_115;
	ld.global.u8 	%rs113, [%rd5+9];
	setp.eq.s16 	%p95, %rs113, %rs93;
	@%p95 bra 	$L__BB0_115;
	ld.global.u8 	%rs115, [%rd5+18];
	setp.eq.s16 	%p96, %rs115, %rs93;
	@%p96 bra 	$L__BB0_115;
	ld.global.u8 	%rs117, [%rd5+27];
	setp.eq.s16 	%p97, %rs117, %rs93;
	@%p97 bra 	$L__BB0_115;
	ld.global.u8 	%rs119, [%rd5+36];
	setp.eq.s16 	%p98, %rs119, %rs93;
	@%p98 bra 	$L__BB0_115;
	ld.global.u8 	%rs121, [%rd5+45];
	setp.eq.s16 	%p99, %rs121, %rs93;
	@%p99 bra 	$L__BB0_115;
	ld.global.u8 	%rs123, [%rd5+54];
	setp.eq.s16 	%p100, %rs123, %rs93;
	@%p100 bra 	$L__BB0_115;
	ld.global.u8 	%rs125, [%rd5+63];
	setp.eq.s16 	%p101, %rs125, %rs93;
	@%p101 bra 	$L__BB0_115;
	ld.global.u8 	%rs127, [%rd5+72];
	setp.eq.s16 	%p102, %rs127, %rs93;
	@%p102 bra 	$L__BB0_115;
	ld.global.u8 	%rs129, [%rd7];
	setp.eq.s16 	%p103, %rs129, %rs93;
	@%p103 bra 	$L__BB0_115;
	ld.global.u8 	%rs131, [%rd7+1];
	setp.eq.s16 	%p104, %rs131, %rs93;
	@%p104 bra 	$L__BB0_115;
	ld.global.u8 	%rs133, [%rd6+3];
	setp.eq.s16 	%p105, %rs133, %rs93;
	@%p105 bra 	$L__BB0_115;
	ld.global.u8 	%rs135, [%rd9];
	setp.eq.s16 	%p106, %rs135, %rs93;
	@%p106 bra 	$L__BB0_115;
	ld.global.u8 	%rs137, [%rd9+1];
	setp.eq.s16 	%p107, %rs137, %rs93;
	@%p107 bra 	$L__BB0_115;
	ld.global.u8 	%rs139, [%rd8+3];
	setp.eq.s16 	%p108, %rs139, %rs93;
	@%p108 bra 	$L__BB0_115;
	ld.global.u8 	%rs141, [%rd11];
	setp.eq.s16 	%p109, %rs141, %rs93;
	@%p109 bra 	$L__BB0_115;
	ld.global.u8 	%rs143, [%rd10+2];
	setp.eq.s16 	%p110, %rs143, %rs93;
	@%p110 bra 	$L__BB0_115;
	ld.global.u8 	%rs145, [%rd12];
	setp.eq.s16 	%p111, %rs145, %rs93;
	@%p111 bra 	$L__BB0_115;
	ld.param.u64 	%rd40, [_Z8generatePcS_iPiiP15GENERATE_STATUS_param_3];
	ld.param.u64 	%rd38, [_Z8generatePcS_iPiiP15GENERATE_STATUS_param_1];
	st.global.u8 	[%rd3], %rs1;
	cvta.to.global.u64 	%rd33, %rd40;
	atom.global.add.u32 	%r186, [%rd33], 1;
	mul.lo.s32 	%r187, %r186, 81;
	cvt.s64.s32 	%rd34, %r187;
	ld.global.u8 	%rs147, [%rd2];
	cvta.to.global.u64 	%rd35, %rd38;
	add.s64 	%rd36, %rd35, %rd34;
	st.global.u8 	[%rd36], %rs147;
	ld.global.u8 	%rs148, [%rd2+1];
	st.global.u8 	[%rd36+1], %rs148;
	ld.global.u8 	%rs149, [%rd2+2];
	st.global.u8 	[%rd36+2], %rs149;
	ld.global.u8 	%rs150, [%rd2+3];
	st.global.u8 	[%rd36+3], %rs150;
	ld.global.u8 	%rs151, [%rd2+4];
	st.global.u8 	[%rd36+4], %rs151;
	ld.global.u8 	%rs152, [%rd2+5];
	st.global.u8 	[%rd36+5], %rs152;
	ld.global.u8 	%rs153, [%rd2+6];
	st.global.u8 	[%rd36+6], %rs153;
	ld.global.u8 	%rs154, [%rd2+7];
	st.global.u8 	[%rd36+7], %rs154;
	ld.global.u8 	%rs155, [%rd2+8];
	st.global.u8 	[%rd36+8], %rs155;
	ld.global.u8 	%rs156, [%rd2+9];
	st.global.u8 	[%rd36+9], %rs156;
	ld.global.u8 	%rs157, [%rd2+10];
	st.global.u8 	[%rd36+10], %rs157;
	ld.global.u8 	%rs158, [%rd2+11];
	st.global.u8 	[%rd36+11], %rs158;
	ld.global.u8 	%rs159, [%rd2+12];
	st.global.u8 	[%rd36+12], %rs159;
	ld.global.u8 	%rs160, [%rd2+13];
	st.global.u8 	[%rd36+13], %rs160;
	ld.global.u8 	%rs161, [%rd2+14];
	st.global.u8 	[%rd36+14], %rs161;
	ld.global.u8 	%rs162, [%rd2+15];
	st.global.u8 	[%rd36+15], %rs162;
	ld.global.u8 	%rs163, [%rd2+16];
	st.global.u8 	[%rd36+16], %rs163;
	ld.global.u8 	%rs164, [%rd2+17];
	st.global.u8 	[%rd36+17], %rs164;
	ld.global.u8 	%rs165, [%rd2+18];
	st.global.u8 	[%rd36+18], %rs165;
	ld.global.u8 	%rs166, [%rd2+19];
	st.global.u8 	[%rd36+19], %rs166;
	ld.global.u8 	%rs167, [%rd2+20];
	st.global.u8 	[%rd36+20], %rs167;
	ld.global.u8 	%rs168, [%rd2+21];
	st.global.u8 	[%rd36+21], %rs168;
	ld.global.u8 	%rs169, [%rd2+22];
	st.global.u8 	[%rd36+22], %rs169;
	ld.global.u8 	%rs170, [%rd2+23];
	st.global.u8 	[%rd36+23], %rs170;
	ld.global.u8 	%rs171, [%rd2+24];
	st.global.u8 	[%rd36+24], %rs171;
	ld.global.u8 	%rs172, [%rd2+25];
	st.global.u8 	[%rd36+25], %rs172;
	ld.global.u8 	%rs173, [%rd2+26];
	st.global.u8 	[%rd36+26], %rs173;
	ld.global.u8 	%rs174, [%rd2+27];
	st.global.u8 	[%rd36+27], %rs174;
	ld.global.u8 	%rs175, [%rd2+28];
	st.global.u8 	[%rd36+28], %rs175;
	ld.global.u8 	%rs176, [%rd2+29];
	st.global.u8 	[%rd36+29], %rs176;
	ld.global.u8 	%rs177, [%rd2+30];
	st.global.u8 	[%rd36+30], %rs177;
	ld.global.u8 	%rs178, [%rd2+31];
	st.global.u8 	[%rd36+31], %rs178;
	ld.global.u8 	%rs179, [%rd2+32];
	st.global.u8 	[%rd36+32], %rs179;
	ld.global.u8 	%rs180, [%rd2+33];
	st.global.u8 	[%rd36+33], %rs180;
	ld.global.u8 	%rs181, [%rd2+34];
	st.global.u8 	[%rd36+34], %rs181;
	ld.global.u8 	%rs182, [%rd2+35];
	st.global.u8 	[%rd36+35], %rs182;
	ld.global.u8 	%rs183, [%rd2+36];
	st.global.u8 	[%rd36+36], %rs183;
	ld.global.u8 	%rs184, [%rd2+37];
	st.global.u8 	[%rd36+37], %rs184;
	ld.global.u8 	%rs185, [%rd2+38];
	st.global.u8 	[%rd36+38], %rs185;
	ld.global.u8 	%rs186, [%rd2+39];
	st.global.u8 	[%rd36+39], %rs186;
	ld.global.u8 	%rs187, [%rd2+40];
	st.global.u8 	[%rd36+40], %rs187;
	ld.global.u8 	%rs188, [%rd2+41];
	st.global.u8 	[%rd36+41], %rs188;
	ld.global.u8 	%rs189, [%rd2+42];
	st.global.u8 	[%rd36+42], %rs189;
	ld.global.u8 	%rs190, [%rd2+43];
	st.global.u8 	[%rd36+43], %rs190;
	ld.global.u8 	%rs191, [%rd2+44];
	st.global.u8 	[%rd36+44], %rs191;
	ld.global.u8 	%rs192, [%rd2+45];
	st.global.u8 	[%rd36+45], %rs192;
	ld.global.u8 	%rs193, [%rd2+46];
	st.global.u8 	[%rd36+46], %rs193;
	ld.global.u8 	%rs194, [%rd2+47];
	st.global.u8 	[%rd36+47], %rs194;
	ld.global.u8 	%rs195, [%rd2+48];
	st.global.u8 	[%rd36+48], %rs195;
	ld.global.u8 	%rs196, [%rd2+49];
	st.global.u8 	[%rd36+49], %rs196;
	ld.global.u8 	%rs197, [%rd2+50];
	st.global.u8 	[%rd36+50], %rs197;
	ld.global.u8 	%rs198, [%rd2+51];
	st.global.u8 	[%rd36+51], %rs198;
	ld.global.u8 	%rs199, [%rd2+52];
	st.global.u8 	[%rd36+52], %rs199;
	ld.global.u8 	%rs200, [%rd2+53];
	st.global.u8 	[%rd36+53], %rs200;
	ld.global.u8 	%rs201, [%rd2+54];
	st.global.u8 	[%rd36+54], %rs201;
	ld.global.u8 	%rs202, [%rd2+55];
	st.global.u8 	[%rd36+55], %rs202;
	ld.global.u8 	%rs203, [%rd2+56];
	st.global.u8 	[%rd36+56], %rs203;
	ld.global.u8 	%rs204, [%rd2+57];
	st.global.u8 	[%rd36+57], %rs204;
	ld.global.u8 	%rs205, [%rd2+58];
	st.global.u8 	[%rd36+58], %rs205;
	ld.global.u8 	%rs206, [%rd2+59];
	st.global.u8 	[%rd36+59], %rs206;
	ld.global.u8 	%rs207, [%rd2+60];
	st.global.u8 	[%rd36+60], %rs207;
	ld.global.u8 	%rs208, [%rd2+61];
	st.global.u8 	[%rd36+61], %rs208;
	ld.global.u8 	%rs209, [%rd2+62];
	st.global.u8 	[%rd36+62], %rs209;
	ld.global.u8 	%rs210, [%rd2+63];
	st.global.u8 	[%rd36+63], %rs210;
	ld.global.u8 	%rs211, [%rd2+64];
	st.global.u8 	[%rd36+64], %rs211;
	ld.global.u8 	%rs212, [%rd2+65];
	st.global.u8 	[%rd36+65], %rs212;
	ld.global.u8 	%rs213, [%rd2+66];
	st.global.u8 	[%rd36+66], %rs213;
	ld.global.u8 	%rs214, [%rd2+67];
	st.global.u8 	[%rd36+67], %rs214;
	ld.global.u8 	%rs215, [%rd2+68];
	st.global.u8 	[%rd36+68], %rs215;
	ld.global.u8 	%rs216, [%rd2+69];
	st.global.u8 	[%rd36+69], %rs216;
	ld.global.u8 	%rs217, [%rd2+70];
	st.global.u8 	[%rd36+70], %rs217;
	ld.global.u8 	%rs218, [%rd2+71];
	st.global.u8 	[%rd36+71], %rs218;
	ld.global.u8 	%rs219, [%rd2+72];
	st.global.u8 	[%rd36+72], %rs219;
	ld.global.u8 	%rs220, [%rd2+73];
	st.global.u8 	[%rd36+73], %rs220;
	ld.global.u8 	%rs221, [%rd2+74];
	st.global.u8 	[%rd36+74], %rs221;
	ld.global.u8 	%rs222, [%rd2+75];
	st.global.u8 	[%rd36+75], %rs222;
	ld.global.u8 	%rs223, [%rd2+76];
	st.global.u8 	[%rd36+76], %rs223;
	ld.global.u8 	%rs224, [%rd2+77];
	st.global.u8 	[%rd36+77], %rs224;
	ld.global.u8 	%rs225, [%rd2+78];
	st.global.u8 	[%rd36+78], %rs225;
	ld.global.u8 	%rs226, [%rd2+79];
	st.global.u8 	[%rd36+79], %rs226;
	ld.global.u8 	%rs227, [%rd2+80];
	st.global.u8 	[%rd36+80], %rs227;
	mov.b16 	%rs228, 0;
	st.global.u8 	[%rd3], %rs228;
$L__BB0_115:
	add.s32 	%r194, %r194, 1;
	setp.ne.s32 	%p112, %r194, 10;
	@%p112 bra 	$L__BB0_85;
	mov.u32 	%r188, %nctaid.x;
	mov.u32 	%r189, %ntid.x;
	mad.lo.s32 	%r2, %r188, %r189, %r2;
	setp.lt.u32 	%p113, %r2, %r8;
	@%p113 bra 	$L__BB0_1;
$L__BB0_117:
	ret;

}


// ===== COMPILED SASS (sm_100) =====

	.target	sm_100

	.elftype	@"ET_EXEC"


//--------------------- .note.nv.tkinfo           --------------------------
	.section	.note.nv.tkinfo,"",@"SHT_NOTE"
	.sectionflags	@"SHF_NOTE_NV_TKINFO"
	.tkinfo
        /*0018*/ 	.word	0x00000002
        /*0030*/ 	.string	""
        /*0030*/ 	.string	"ptxas"
        /*0030*/ 	.string	"Cuda compilation tools, release 13.0, V13.0.88"
        /*0030*/ 	.string	"Build cuda_13.0.r13.0/compiler.36424714_0"
        /*0030*/ 	.string	"-arch sm_100 -m 64 "



//--------------------- .note.nv.cuinfo           --------------------------
	.section	.note.nv.cuinfo,"",@"SHT_NOTE"
	.sectionflags	@"SHF_NOTE_NV_CUINFO"
        /*0018*/ 	.short	0x0002
        /*001a*/ 	.short	0x0064
        /*001c*/ 	.short	0x0082
	.zero		2


//--------------------- .nv.info                  --------------------------
	.section	.nv.info,"",@"SHT_CUDA_INFO"
	.align	4


	//----- nvinfo : EIATTR_REGCOUNT
	.align		4
        /*0000*/ 	.byte	0x04, 0x2f
        /*0002*/ 	.short	(.L_1 - .L_0)
	.align		4
.L_0:
        /*0004*/ 	.word	index@(_Z8generatePcS_iPiiP15GENERATE_STATUS)
        /*0008*/ 	.word	0x00000020


	//----- nvinfo : EIATTR_FRAME_SIZE
	.align		4
.L_1:
        /*000c*/ 	.byte	0x04, 0x11
        /*000e*/ 	.short	(.L_3 - .L_2)
	.align		4
.L_2:
        /*0010*/ 	.word	index@(_Z8generatePcS_iPiiP15GENERATE_STATUS)
        /*0014*/ 	.word	0x00000000


	//----- nvinfo : EIATTR_MIN_STACK_SIZE
	.align		4
.L_3:
        /*0018*/ 	.byte	0x04, 0x12
        /*001a*/ 	.short	(.L_5 - .L_4)
	.align		4
.L_4:
        /*001c*/ 	.word	index@(_Z8generatePcS_iPiiP15GENERATE_STATUS)
        /*0020*/ 	.word	0x00000000
.L_5:


//--------------------- .nv.compat                --------------------------
	.section	.nv.compat,"",@"SHT_CUDA_COMPAT_INFO"
	.align	4
        /*0000*/ 	.byte	0x02, 0x09, 0x00, 0x00, 0x02, 0x02, 0x01, 0x00, 0x02, 0x05, 0x05, 0x00, 0x03, 0x07, 0x01, 0x01
        /*0010*/ 	.byte	0x02, 0x03, 0x00, 0x00, 0x02, 0x06, 0x01, 0x00, 0x04, 0x0b, 0x08, 0x00, 0x09, 0x00, 0x00, 0x00
        /*0020*/ 	.byte	0x00, 0x00, 0x00, 0x00


//--------------------- .nv.info._Z8generatePcS_iPiiP15GENERATE_STATUS --------------------------
	.section	.nv.info._Z8generatePcS_iPiiP15GENERATE_STATUS,"",@"SHT_CUDA_INFO"
	.sectionflags	@""
	.align	4


	//----- nvinfo : EIATTR_CUDA_API_VERSION
	.align		4
        /*0000*/ 	.byte	0x04, 0x37
        /*0002*/ 	.short	(.L_7 - .L_6)
.L_6:
        /*0004*/ 	.word	0x00000082


	//----- nvinfo : EIATTR_KPARAM_INFO
	.align		4
.L_7:
        /*0008*/ 	.byte	0x04, 0x17
        /*000a*/ 	.short	(.L_9 - .L_8)
.L_8:
        /*000c*/ 	.word	0x00000000
        /*0010*/ 	.short	0x0005
        /*0012*/ 	.short	0x0028
        /*0014*/ 	.byte	0x00, 0xf5, 0x21, 0x00


	//----- nvinfo : EIATTR_KPARAM_INFO
	.align		4
.L_9:
        /*0018*/ 	.byte	0x04, 0x17
        /*001a*/ 	.short	(.L_11 - .L_10)
.L_10:
        /*001c*/ 	.word	0x00000000
        /*0020*/ 	.short	0x0004
        /*0022*/ 	.short	0x0020
        /*0024*/ 	.byte	0x00, 0xf0, 0x11, 0x00


	//----- nvinfo : EIATTR_KPARAM_INFO
	.align		4
.L_11:
        /*0028*/ 	.byte	0x04, 0x17
        /*002a*/ 	.short	(.L_13 - .L_12)
.L_12:
        /*002c*/ 	.word	0x00000000
        /*0030*/ 	.short	0x0003
        /*0032*/ 	.short	0x0018
        /*0034*/ 	.byte	0x00, 0xf5, 0x21, 0x00


	//----- nvinfo : EIATTR_KPARAM_INFO
	.align		4
.L_13:
        /*0038*/ 	.byte	0x04, 0x17
        /*003a*/ 	.short	(.L_15 - .L_14)
.L_14:
        /*003c*/ 	.word	0x00000000
        /*0040*/ 	.short	0x0002
        /*0042*/ 	.short	0x0010
        /*0044*/ 	.byte	0x00, 0xf0, 0x11, 0x00


	//----- nvinfo : EIATTR_KPARAM_INFO
	.align		4
.L_15:
        /*0048*/ 	.byte	0x04, 0x17
        /*004a*/ 	.short	(.L_17 - .L_16)
.L_16:
        /*004c*/ 	.word	0x00000000
        /*0050*/ 	.short	0x0001
        /*0052*/ 	.short	0x0008
        /*0054*/ 	.byte	0x00, 0xf5, 0x21, 0x00


	//----- nvinfo : EIATTR_KPARAM_INFO
	.align		4
.L_17:
        /*0058*/ 	.byte	0x04, 0x17
        /*005a*/ 	.short	(.L_19 - .L_18)
.L_18:
        /*005c*/ 	.word	0x00000000
        /*0060*/ 	.short	0x0000
        /*0062*/ 	.short	0x0000
        /*0064*/ 	.byte	0x00, 0xf5, 0x21, 0x00


	//----- nvinfo : EIATTR_SPARSE_MMA_MASK
	.align		4
.L_19:
        /*0068*/ 	.byte	0x03, 0x50
        /*006a*/ 	.short	0x0000


	//----- nvinfo : EIATTR_MAXREG_COUNT
	.align		4
        /*006c*/ 	.byte	0x03, 0x1b
        /*006e*/ 	.short	0x00ff


	//----- nvinfo : EIATTR_MERCURY_ISA_VERSION
	.align		4
        /*0070*/ 	.byte	0x03, 0x5f
        /*0072*/ 	.short	0x0101


	//----- nvinfo : EIATTR_INT_WARP_WIDE_INSTR_OFFSETS
	.align		4
        /*0074*/ 	.byte	0x04, 0x31
        /*0076*/ 	.short	(.L_21 - .L_20)


	//   ....[0]....
.L_20:
        /*0078*/ 	.word	0x00002ee0


	//   ....[1]....
        /*007c*/ 	.word	0x00002fe0


	//----- nvinfo : EIATTR_VRC_CTA_INIT_COUNT
	.align		4
.L_21:
        /*0080*/ 	.byte	0x02, 0x4a
	.zero		1
	.zero		1


	//----- nvinfo : EIATTR_EXIT_INSTR_OFFSETS
	.align		4
        /*0084*/ 	.byte	0x04, 0x1c
        /*0086*/ 	.short	(.L_23 - .L_22)


	//   ....[0]....
.L_22:
        /*0088*/ 	.word	0x00000080


	//   ....[1]....
        /*008c*/ 	.word	0x00000100


	//   ....[2]....
        /*0090*/ 	.word	0x00003b00


	//   ....[3]....
        /*0094*/ 	.word	0x00003b70


	//   ....[4]....
        /*0098*/ 	.word	0x00003bc0


	//----- nvinfo : EIATTR_CRS_STACK_SIZE
	.align		4
.L_23:
        /*009c*/ 	.byte	0x04, 0x1e
        /*009e*/ 	.short	(.L_25 - .L_24)
.L_24:
        /*00a0*/ 	.word	0x00000000


	//----- nvinfo : EIATTR_CBANK_PARAM_SIZE
	.align		4
.L_25:
        /*00a4*/ 	.byte	0x03, 0x19
        /*00a6*/ 	.short	0x0030


	//----- nvinfo : EIATTR_PARAM_CBANK
	.align		4
        /*00a8*/ 	.byte	0x04, 0x0a
        /*00aa*/ 	.short	(.L_27 - .L_26)
	.align		4
.L_26:
        /*00ac*/ 	.word	index@(.nv.constant0._Z8generatePcS_iPiiP15GENERATE_STATUS)
        /*00b0*/ 	.short	0x0380
        /*00b2*/ 	.short	0x0030


	//----- nvinfo : EIATTR_SW_WAR
	.align		4
.L_27:
        /*00b4*/ 	.byte	0x04, 0x36
        /*00b6*/ 	.short	(.L_29 - .L_28)
.L_28:
        /*00b8*/ 	.word	0x00000008
.L_29:


//--------------------- .nv.callgraph             --------------------------
	.section	.nv.callgraph,"",@"SHT_CUDA_CALLGRAPH"
	.align	4
	.sectionentsize	8
	.align		4
        /*0000*/ 	.word	0x00000000
	.align		4
        /*0004*/ 	.word	0xffffffff
	.align		4
        /*0008*/ 	.word	0x00000000
	.align		4
        /*000c*/ 	.word	0xfffffffe
	.align		4
        /*0010*/ 	.word	0x00000000
	.align		4
        /*0014*/ 	.word	0xfffffffd
	.align		4
        /*0018*/ 	.word	0x00000000
	.align		4
        /*001c*/ 	.word	0xfffffffc


//--------------------- .text._Z8generatePcS_iPiiP15GENERATE_STATUS --------------------------
	.section	.text._Z8generatePcS_iPiiP15GENERATE_STATUS,"ax",@progbits
	.align	128
        .global         _Z8generatePcS_iPiiP15GENERATE_STATUS
        .type           _Z8generatePcS_iPiiP15GENERATE_STATUS,@function
        .size           _Z8generatePcS_iPiiP15GENERATE_STATUS,(.L_x_11 - _Z8generatePcS_iPiiP15GENERATE_STATUS)
        .other          _Z8generatePcS_iPiiP15GENERATE_STATUS,@"STO_CUDA_ENTRY STV_DEFAULT"
_Z8generatePcS_iPiiP15GENERATE_STATUS:
.text._Z8generatePcS_iPiiP15GENERATE_STATUS:
[----:B------:R-:W-:Y:S01]  /*0000*/  LDC R1, c[0x0][0x37c] ;  /* 0x0000df00ff017b82 */ /* 0x000fe20000000800 */
[----:B------:R-:W0:Y:S01]  /*0010*/  S2R R0, SR_CTAID.X ;  /* 0x0000000000007919 */ /* 0x000e220000002500 */
[----:B------:R-:W0:Y:S01]  /*0020*/  LDCU UR4, c[0x0][0x360] ;  /* 0x00006c00ff0477ac */ /* 0x000e220008000800 */
[----:B------:R-:W0:Y:S01]  /*0030*/  S2R R3, SR_TID.X ;  /* 0x0000000000037919 */ /* 0x000e220000002100 */
[----:B------:R-:W1:Y:S01]  /*0040*/  LDCU UR5, c[0x0][0x390] ;  /* 0x00007200ff0577ac */ /* 0x000e620008000800 */
[----:B0-----:R-:W-:-:S05]  /*0050*/  IMAD R0, R0, UR4, R3 ;  /* 0x0000000400007c24 */ /* 0x001fca000f8e0203 */
[----:B-1----:R-:W-:Y:S01]  /*0060*/  ISETP.GE.U32.AND P0, PT, R0, UR5, PT ;  /* 0x0000000500007c0c */ /* 0x002fe2000bf06070 */
[----:B------:R-:W0:-:S12]  /*0070*/  LDCU.64 UR4, c[0x0][0x388] ;  /* 0x00007100ff0477ac */ /* 0x000e180008000a00 */
[----:B0-----:R-:W-:Y:S05]  /*0080*/  @P0 EXIT ;  /* 0x000000000000094d */ /* 0x001fea0003800000 */
[----:B------:R-:W0:Y:S01]  /*0090*/  LDC.64 R22, c[0x0][0x358] ;  /* 0x0000d600ff167b82 */ /* 0x000e220000000a00 */
[----:B------:R-:W-:Y:S01]  /*00a0*/  BSSY.RECONVERGENT B0, `(.L_x_0) ;  /* 0x00003a7000007945 */ /* 0x000fe20003800200 */
.L_x_9:
[----:B-1----:R-:W1:Y:S01]  /*00b0*/  LDC.64 R4, c[0x0][0x3a8] ;  /* 0x0000ea00ff047b82 */ /* 0x002e620000000a00 */
[----:B0-----:R-:W-:Y:S02]  /*00c0*/  R2UR UR6, R22 ;  /* 0x00000000160672ca */ /* 0x001fe400000e0000 */
[----:B------:R-:W-:-:S13]  /*00d0*/  R2UR UR7, R23 ;  /* 0x00000000170772ca */ /* 0x000fda00000e0000 */
[----:B-1----:R-:W2:Y:S02]  /*00e0*/  LDG.E R2, desc[UR6][R4.64] ;  /* 0x0000000604027981 */ /* 0x002ea4000c1e1900 */
[----:B--2---:R-:W-:-:S13]  /*00f0*/  ISETP.NE.AND P0, PT, R2, RZ, PT ;  /* 0x000000ff0200720c */ /* 0x004fda0003f05270 */
[----:B------:R-:W-:Y:S05]  /*0100*/  @P0 EXIT ;  /* 0x000000000000094d */ /* 0x000fea0003800000 */
[----:B------:R-:W0:Y:S01]  /*0110*/  LDC.64 R10, c[0x0][0x380] ;  /* 0x0000e000ff0a7b82 */ /* 0x000e220000000a00 */
[----:B------:R-:W-:Y:S01]  /*0120*/  IMAD R3, R0, 0x51, RZ ;  /* 0x0000005100037824 */ /* 0x000fe200078e02ff */
[----:B------:R-:W-:Y:S02]  /*0130*/  R2UR UR6, R22 ;  /* 0x00000000160672ca */ /* 0x000fe400000e0000 */
[----:B------:R-:W-:Y:S02]  /*0140*/  R2UR UR7, R23 ;  /* 0x00000000170772ca */ /* 0x000fe400000e0000 */
[----:B0-----:R-:W-:-:S05]  /*0150*/  IADD3 R10, P0, PT, R3, R10, RZ ;  /* 0x0000000a030a7210 */ /* 0x001fca0007f1e0ff */
[----:B------:R-:W-:-:S06]  /*0160*/  IMAD.X R11, RZ, RZ, R11, P0 ;  /* 0x000000ffff0b7224 */ /* 0x000fcc00000e060b */
[----:B------:R-:W2:Y:S01]  /*0170*/  LDG.E.U8 R2, desc[UR6][R10.64] ;  /* 0x000000060a027981 */ /* 0x000ea2000c1e1100 */
[----:B------:R-:W-:Y:S01]  /*0180*/  BSSY.RECONVERGENT B1, `(.L_x_1) ;  /* 0x0000211000017945 */ /* 0x000fe20003800200 */
[----:B------:R-:W-:Y:S01]  /*0190*/  IMAD.MOV.U32 R19, RZ, RZ, RZ ;  /* 0x000000ffff137224 */ /* 0x000fe200078e00ff */
[----:B--2---:R-:W-:Y:S01]  /*01a0*/  ISETP.NE.AND P0, PT, R2, RZ, PT ;  /* 0x000000ff0200720c */ /* 0x004fe20003f05270 */
[----:B------:R-:W-:-:S12]  /*01b0*/  IMAD.MOV.U32 R2, RZ, RZ, RZ ;  /* 0x000000ffff027224 */ /* 0x000fd800078e00ff */
[----:B------:R-:W-:Y:S05]  /*01c0*/  @!P0 BRA `(.L_x_2) ;  /* 0x0000002000308947 */ /* 0x000fea0003800000 */
[----:B------:R-:W-:Y:S02]  /*01d0*/  R2UR UR6, R22 ;  /* 0x00000000160672ca */ /* 0x000fe400000e0000 */
[----:B------:R-:W-:-:S13]  /*01e0*/  R2UR UR7, R23 ;  /* 0x00000000170772ca */ /* 0x000fda00000e0000 */
[----:B------:R-:W2:Y:S01]  /*01f0*/  LDG.E.U8 R3, desc[UR6][R10.64+0x1] ;  /* 0x000001060a037981 */ /* 0x000ea2000c1e1100 */
[----:B------:R-:W-:Y:S01]  /*0200*/  IMAD.MOV.U32 R19, RZ, RZ, 0x1 ;  /* 0x00000001ff137424 */ /* 0x000fe200078e00ff */
[----:B--2---:R-:W-:-:S13]  /*0210*/  ISETP.NE.AND P0, PT, R3, RZ, PT ;  /* 0x000000ff0300720c */ /* 0x004fda0003f05270 */
[----:B------:R-:W-:Y:S05]  /*0220*/  @!P0 BRA `(.L_x_2) ;  /* 0x0000002000188947 */ /* 0x000fea0003800000 */
[----:B------:R-:W-:Y:S02]  /*0230*/  R2UR UR6, R22 ;  /* 0x00000000160672ca */ /* 0x000fe400000e0000 */
[----:B------:R-:W-:-:S13]  /*0240*/  R2UR UR7, R23 ;  /* 0x00000000170772ca */ /* 0x000fda00000e0000 */
[----:B------:R-:W2:Y:S01]  /*0250*/  LDG.E.U8 R2, desc[UR6][R10.64+0x2] ;  /* 0x000002060a027981 */ /* 0x000ea2000c1e1100 */
[----:B------:R-:W-:Y:S01]  /*0260*/  IMAD.MOV.U32 R19, RZ, RZ, 0x2 ;  /* 0x00000002ff137424 */ /* 0x000fe200078e00ff */
[----:B--2---:R-:W-:Y:S01]  /*0270*/  ISETP.NE.AND P0, PT, R2, RZ, PT ;  /* 0x000000ff0200720c */ /* 0x004fe20003f05270 */
[----:B------:R-:W-:-:S12]  /*0280*/  IMAD.MOV.U32 R2, RZ, RZ, RZ ;  /* 0x000000ffff027224 */ /* 0x000fd800078e00ff */
        /* <DEDUP_REMOVED lines=46> */
[----:B------:R-:W-:Y:S01]  /*0570*/  IMAD.MOV.U32 R19, RZ, RZ, RZ ;  /* 0x000000ffff137224 */ /* 0x000fe200078e00ff */
[----:B--2---:R-:W-:Y:S01]  /*0580*/  ISETP.NE.AND P0, PT, R2, RZ, PT ;  /* 0x000000ff0200720c */ /* 0x004fe20003f05270 */
[----:B------:R-:W-:-:S12]  /*0590*/  IMAD.MOV.U32 R2, RZ, RZ, 0x1 ;  /* 0x00000001ff027424 */ /* 0x000fd800078e00ff */
[----:B------:R-:W-:Y:S05]  /*05a0*/  @!P0 BRA `(.L_x_2) ;  /* 0x0000001c00388947 */ /* 0x000fea0003800000 */
[----:B------:R-:W-:Y:S02]  /*05b0*/  R2UR UR6, R22 ;  /* 0x00000000160672ca */ /* 0x000fe400000e0000 */
[----:B------:R-:W-:-:S13]  /*05c0*/  R2UR UR7, R23 ;  /* 0x00000000170772ca */ /* 0x000fda00000e0000 */
[----:B------:R-:W2:Y:S01]  /*05d0*/  LDG.E.U8 R2, desc[UR6][R10.64+0xa] ;  /* 0x00000a060a027981 */ /* 0x000ea2000c1e1100 */
[----:B------:R-:W-:Y:S01]  /*05e0*/  IMAD.MOV.U32 R19, RZ, RZ, 0x1 ;  /* 0x00000001ff137424 */ /* 0x000fe200078e00ff */
[----:B--2---:R-:W-:Y:S01]  /*05f0*/  ISETP.NE.AND P0, PT, R2, RZ, PT ;  /* 0x000000ff0200720c */ /* 0x004fe20003f05270 */
[----:B------:R-:W-:-:S12]  /*0600*/  IMAD.MOV.U32 R2, RZ, RZ, 0x1 ;  /* 0x00000001ff027424 */ /* 0x000fd800078e00ff */
        /* <DEDUP_REMOVED lines=451> */
[----:B------:R-:W2:Y:S02]  /*2240*/  LDG.E.U8 R2, desc[UR6][R10.64+0x50] ;  /* 0x000050060a027981 */ /* 0x000ea4000c1e1100 */
[----:B--2---:R-:W-:-:S13]  /*2250*/  ISETP.NE.AND P0, PT, R2, RZ, PT ;  /* 0x000000ff0200720c */ /* 0x004fda0003f05270 */
[----:B------:R-:W-:Y:S05]  /*2260*/  @P0 BRA `(.L_x_3) ;  /* 0x0000001800440947 */ /* 0x000fea0003800000 */
[----:B------:R-:W-:Y:S02]  /*2270*/  IMAD.MOV.U32 R2, RZ, RZ, 0x8 ;  /* 0x00000008ff027424 */ /* 0x000fe400078e00ff */
[----:B------:R-:W-:-:S07]  /*2280*/  IMAD.MOV.U32 R19, RZ, RZ, 0x8 ;  /* 0x00000008ff137424 */ /* 0x000fce00078e00ff */
.L_x_2:
[----:B------:R-:W-:Y:S05]  /*2290*/  BSYNC.RECONVERGENT B1 ;  /* 0x0000000000017941 */ /* 0x000fea0003800200 */
.L_x_1:
[C---:B------:R-:W-:Y:S01]  /*22a0*/  PRMT R3, R2.reuse, 0x9910, RZ ;  /* 0x0000991002037816 */ /* 0x040fe200000000ff */
[----:B------:R-:W0:Y:S01]  /*22b0*/  LDC R13, c[0x0][0x3a0] ;  /* 0x0000e800ff0d7b82 */ /* 0x000e220000000800 */
[----:B------:R-:W-:Y:S01]  /*22c0*/  PRMT R4, R19, 0x9910, RZ ;  /* 0x0000991013047816 */ /* 0x000fe200000000ff */
[----:B------:R-:W-:Y:S01]  /*22d0*/  IMAD R16, R2, 0x9, RZ ;  /* 0x0000000902107824 */ /* 0x000fe200078e02ff */
[----:B------:R-:W-:Y:S01]  /*22e0*/  BSSY.RELIABLE B1, `(.L_x_4) ;  /* 0x000017b000017945 */ /* 0x000fe20003800100 */
[----:B------:R-:W-:Y:S02]  /*22f0*/  IMAD R3, R3, 0x56, RZ ;  /* 0x0000005603037824 */ /* 0x000fe400078e02ff */
[----:B------:R-:W-:Y:S02]  /*2300*/  IMAD R4, R4, 0x56, RZ ;  /* 0x0000005604047824 */ /* 0x000fe400078e02ff */
[----:B------:R-:W1:Y:S01]  /*2310*/  LDC.64 R8, c[0x0][0x398] ;  /* 0x0000e600ff087b82 */ /* 0x000e620000000a00 */
[----:B------:R-:W-:Y:S01]  /*2320*/  LOP3.LUT R3, R3, 0xffff, RZ, 0xc0, !PT ;  /* 0x0000ffff03037812 */ /* 0x000fe200078ec0ff */
[----:B------:R-:W-:Y:S01]  /*2330*/  IMAD.MOV.U32 R25, RZ, RZ, 0x1 ;  /* 0x00000001ff197424 */ /* 0x000fe200078e00ff */
[----:B------:R-:W-:-:S02]  /*2340*/  LOP3.LUT R4, R4, 0xffff, RZ, 0xc0, !PT ;  /* 0x0000ffff04047812 */ /* 0x000fc400078ec0ff */
[----:B------:R-:W-:Y:S02]  /*2350*/  SHF.R.U32.HI R3, RZ, 0x8, R3 ;  /* 0x00000008ff037819 */ /* 0x000fe40000011603 */
[----:B------:R-:W-:Y:S02]  /*2360*/  SHF.R.U32.HI R4, RZ, 0x8, R4 ;  /* 0x00000008ff047819 */ /* 0x000fe40000011604 */
[----:B------:R-:W-:Y:S02]  /*2370*/  PRMT R3, R3, 0x9910, RZ ;  /* 0x0000991003037816 */ /* 0x000fe400000000ff */
[----:B------:R-:W-:-:S03]  /*2380*/  PRMT R4, R4, 0x9910, RZ ;  /* 0x0000991004047816 */ /* 0x000fc600000000ff */
[----:B------:R-:W-:Y:S02]  /*2390*/  IMAD R3, R3, 0x3, RZ ;  /* 0x0000000303037824 */ /* 0x000fe400078e02ff */
[----:B------:R-:W-:Y:S02]  /*23a0*/  IMAD R4, R4, 0x3, RZ ;  /* 0x0000000304047824 */ /* 0x000fe400078e02ff */
[----:B------:R-:W-:Y:S02]  /*23b0*/  IMAD.MOV R3, RZ, RZ, -R3 ;  /* 0x000000ffff037224 */ /* 0x000fe400078e0a03 */
[----:B------:R-:W-:Y:S02]  /*23c0*/  IMAD.MOV R4, RZ, RZ, -R4 ;  /* 0x000000ffff047224 */ /* 0x000fe400078e0a04 */
[----:B0-----:R-:W-:Y:S01]  /*23d0*/  VIADD R24, R13, 0xffffffff ;  /* 0xffffffff0d187836 */ /* 0x001fe20000000000 */
[----:B------:R-:W-:Y:S02]  /*23e0*/  PRMT R3, R3, 0x7710, RZ ;  /* 0x0000771003037816 */ /* 0x000fe400000000ff */
[----:B------:R-:W-:-:S03]  /*23f0*/  PRMT R4, R4, 0x7710, RZ ;  /* 0x0000771004047816 */ /* 0x000fc600000000ff */
[----:B------:R-:W-:Y:S02]  /*2400*/  IMAD.IADD R3, R3, 0x1, R2 ;  /* 0x0000000103037824 */ /* 0x000fe400078e0202 */
[----:B------:R-:W-:-:S03]  /*2410*/  IMAD.IADD R4, R4, 0x1, R19 ;  /* 0x0000000104047824 */ /* 0x000fc600078e0213 */
[----:B------:R-:W-:Y:S02]  /*2420*/  LOP3.LUT R3, R3, 0xff, RZ, 0xc0, !PT ;  /* 0x000000ff03037812 */ /* 0x000fe400078ec0ff */
[----:B------:R-:W-:-:S03]  /*2430*/  LOP3.LUT R12, R4, 0xff, RZ, 0xc0, !PT ;  /* 0x000000ff040c7812 */ /* 0x000fc600078ec0ff */
[----:B------:R-:W-:Y:S01]  /*2440*/  IMAD.IADD R3, R2, 0x1, -R3 ;  /* 0x0000000102037824 */ /* 0x000fe200078e0a03 */
[----:B------:R-:W-:-:S03]  /*2450*/  IADD3 R14, P0, PT, -R12, R19, RZ ;  /* 0x000000130c0e7210 */ /* 0x000fc60007f1e1ff */
[----:B------:R-:W-:Y:S02]  /*2460*/  IMAD R3, R3, 0x9, RZ ;  /* 0x0000000903037824 */ /* 0x000fe400078e02ff */
[----:B------:R-:W-:Y:S02]  /*2470*/  IMAD.X R18, RZ, RZ, -0x1, P0 ;  /* 0xffffffffff127424 */ /* 0x000fe400000e06ff */
[C---:B------:R-:W-:Y:S01]  /*2480*/  VIADD R7, R3.reuse, 0x9 ;  /* 0x0000000903077836 */ /* 0x040fe20000000000 */
[--C-:B------:R-:W-:Y:S01]  /*2490*/  SHF.R.S32.HI R15, RZ, 0x1f, R3.reuse ;  /* 0x0000001fff0f7819 */ /* 0x100fe20000011403 */
[----:B------:R-:W-:Y:S01]  /*24a0*/  VIADD R5, R3, 0x12 ;  /* 0x0000001203057836 */ /* 0x000fe20000000000 */
[CC--:B------:R-:W-:Y:S02]  /*24b0*/  IADD3 R6, P0, P1, R10.reuse, R14.reuse, R3 ;  /* 0x0000000e0a067210 */ /* 0x0c0fe4000791e003 */
[--C-:B------:R-:W-:Y:S02]  /*24c0*/  SHF.R.S32.HI R3, RZ, 0x1f, R7.reuse ;  /* 0x0000001fff037819 */ /* 0x100fe40000011407 */
[----:B------:R-:W-:-:S02]  /*24d0*/  IADD3 R4, P2, P3, R10, R14, R7 ;  /* 0x0000000e0a047210 */ /* 0x000fc40007b5e007 */
[--C-:B------:R-:W-:Y:S02]  /*24e0*/  IADD3 R2, P4, P5, R10, R14, R5.reuse ;  /* 0x0000000e0a027210 */ /* 0x100fe40007d9e005 */
[----:B------:R-:W-:Y:S02]  /*24f0*/  SHF.R.S32.HI R17, RZ, 0x1f, R5 ;  /* 0x0000001fff117819 */ /* 0x000fe40000011405 */
[----:B------:R-:W-:Y:S02]  /*2500*/  IADD3 R12, PT, PT, R5, R19, -R12 ;  /* 0x00000013050c7210 */ /* 0x000fe40007ffe80c */
[CC--:B------:R-:W-:Y:S02]  /*2510*/  IADD3.X R5, PT, PT, R11.reuse, R18.reuse, R3, P2, P3 ;  /* 0x000000120b057210 */ /* 0x0c0fe400017e6403 */
[CC--:B------:R-:W-:Y:S01]  /*2520*/  IADD3.X R7, PT, PT, R11.reuse, R18.reuse, R15, P0, P1 ;  /* 0x000000120b077210 */ /* 0x0c0fe200007e240f */
[----:B------:R-:W-:Y:S01]  /*2530*/  IMAD.IADD R15, R16, 0x1, R19 ;  /* 0x00000001100f7824 */ /* 0x000fe200078e0213 */
[----:B------:R-:W-:Y:S01]  /*2540*/  IADD3.X R3, PT, PT, R11, R18, R17, P4, P5 ;  /* 0x000000120b037210 */ /* 0x000fe200027ea411 */
[----:B------:R-:W-:Y:S01]  /*2550*/  VIADD R17, R12, 0x2 ;  /* 0x000000020c117836 */ /* 0x000fe20000000000 */
[----:B------:R-:W-:-:S02]  /*2560*/  IADD3 R18, P2, PT, R19, R10, RZ ;  /* 0x0000000a13127210 */ /* 0x000fc40007f5e0ff */
[-C--:B------:R-:W-:Y:S02]  /*2570*/  IADD3 R16, P1, PT, R16, R10.reuse, RZ ;  /* 0x0000000a10107210 */ /* 0x080fe40007f3e0ff */
[-C--:B------:R-:W-:Y:S01]  /*2580*/  IADD3 R14, P0, PT, R15, R10.reuse, RZ ;  /* 0x0000000a0f0e7210 */ /* 0x080fe20007f1e0ff */
[--C-:B------:R-:W-:Y:S01]  /*2590*/  IMAD.X R19, RZ, RZ, R11.reuse, P2 ;  /* 0x000000ffff137224 */ /* 0x100fe200010e060b */
[----:B------:R-:W-:Y:S01]  /*25a0*/  IADD3 R12, P3, PT, R17, R10, RZ ;  /* 0x0000000a110c7210 */ /* 0x000fe20007f7e0ff */
[--C-:B------:R-:W-:Y:S02]  /*25b0*/  IMAD.X R17, RZ, RZ, R11.reuse, P1 ;  /* 0x000000ffff117224 */ /* 0x100fe400008e060b */
[--C-:B------:R-:W-:Y:S02]  /*25c0*/  IMAD.X R15, RZ, RZ, R11.reuse, P0 ;  /* 0x000000ffff0f7224 */ /* 0x100fe400000e060b */
[----:B-1----:R-:W-:-:S08]  /*25d0*/  IMAD.X R13, RZ, RZ, R11, P3 ;  /* 0x000000ffff0d7224 */ /* 0x002fd000018e060b */
.L_x_8:
[----:B------:R-:W-:Y:S02]  /*25e0*/  R2UR UR6, R22 ;  /* 0x00000000160672ca */ /* 0x000fe400000e0000 */
[----:B------:R-:W-:-:S13]  /*25f0*/  R2UR UR7, R23 ;  /* 0x00000000170772ca */ /* 0x000fda00000e0000 */
[----:B-1----:R-:W2:Y:S02]  /*2600*/  LDG.E R21, desc[UR6][R8.64] ;  /* 0x0000000608157981 */ /* 0x002ea4000c1e1900 */
[----:B--2---:R-:W-:-:S13]  /*2610*/  ISETP.GE.AND P0, PT, R21, R24, PT ;  /* 0x000000181500720c */ /* 0x004fda0003f06270 */
[----:B------:R-:W-:Y:S05]  /*2620*/  @P0 BREAK.RELIABLE B1 ;  /* 0x0000000000010942 */ /* 0x000fea0003800100 */
[----:B------:R-:W-:Y:S05]  /*2630*/  @P0 BRA `(.L_x_5) ;  /* 0x0000001400340947 */ /* 0x000fea0003800000 */
[----:B------:R-:W-:Y:S02]  /*2640*/  R2UR UR6, R22 ;  /* 0x00000000160672ca */ /* 0x000fe400000e0000 */
[----:B------:R-:W-:-:S13]  /*2650*/  R2UR UR7, R23 ;  /* 0x00000000170772ca */ /* 0x000fda00000e0000 */
[----:B------:R-:W2:Y:S01]  /*2660*/  LDG.E.U8 R21, desc[UR6][R16.64] ;  /* 0x0000000610157981 */ /* 0x000ea2000c1e1100 */
[----:B------:R-:W-:Y:S01]  /*2670*/  LOP3.LUT R20, R25, 0xff, RZ, 0xc0, !PT ;  /* 0x000000ff19147812 */ /* 0x000fe200078ec0ff */
[----:B------:R-:W-:Y:S03]  /*2680*/  BSSY.RECONVERGENT B2, `(.L_x_6) ;  /* 0x000013d000027945 */ /* 0x000fe60003800200 */
[----:B--2---:R-:W-:-:S13]  /*2690*/  ISETP.NE.AND P0, PT, R21, R20, PT ;  /* 0x000000141500720c */ /* 0x004fda0003f05270 */
[----:B------:R-:W-:Y:S05]  /*26a0*/  @!P0 BRA `(.L_x_7) ;  /* 0x0000001000e88947 */ /* 0x000fea0003800000 */
[----:B------:R-:W-:Y:S02]  /*26b0*/  R2UR UR6, R22 ;  /* 0x00000000160672ca */ /* 0x000fe400000e0000 */
[----:B------:R-:W-:-:S13]  /*26c0*/  R2UR UR7, R23 ;  /* 0x00000000170772ca */ /* 0x000fda00000e0000 */
[----:B------:R-:W2:Y:S02]  /*26d0*/  LDG.E.U8 R21, desc[UR6][R16.64+0x1] ;  /* 0x0000010610157981 */ /* 0x000ea4000c1e1100 */
        /* <DEDUP_REMOVED lines=127> */
[----:B------:R-:W0:Y:S01]  /*2ed0*/  S2R R21, SR_LANEID ;  /* 0x0000000000157919 */ /* 0x000e220000000000 */
[----:B------:R-:W-:Y:S01]  /*2ee0*/  VOTEU.ANY UR6, UPT, PT ;  /* 0x0000000000067886 */ /* 0x000fe200038e0100 */
[----:B------:R-:W-:Y:S01]  /*2ef0*/  R2UR UR8, R22 ;  /* 0x00000000160872ca */ /* 0x000fe200000e0000 */
[----:B------:R-:W0:Y:S01]  /*2f00*/  FLO.U32 R26, UR6 ;  /* 0x00000006001a7d00 */ /* 0x000e2200080e0000 */
[----:B------:R-:W-:-:S07]  /*2f10*/  R2UR UR9, R23 ;  /* 0x00000000170972ca */ /* 0x000fce00000e0000 */
[----:B------:R-:W1:Y:S06]  /*2f20*/  POPC R29, UR6 ;  /* 0x00000006001d7d09 */ /* 0x000e6c0008000000 */
[----:B------:R-:W-:Y:S01]  /*2f30*/  STG.E.U8 desc[UR8][R14.64], R25 ;  /* 0x000000190e007986 */ /* 0x000fe2000c101108 */
[----:B0-----:R-:W-:-:S13]  /*2f40*/  ISETP.EQ.U32.AND P0, PT, R26, R21, PT ;  /* 0x000000151a00720c */ /* 0x001fda0003f02070 */
[----:B------:R-:W-:Y:S02]  /*2f50*/  @P0 R2UR UR10, R22 ;  /* 0x00000000160a02ca */ /* 0x000fe400000e0000 */
[----:B------:R-:W-:-:S13]  /*2f60*/  @P0 R2UR UR11, R23 ;  /* 0x00000000170b02ca */ /* 0x000fda00000e0000 */
[----:B-1----:R-:W2:Y:S04]  /*2f70*/  @P0 ATOMG.E.ADD.STRONG.GPU PT, R29, desc[UR10][R8.64], R29 ;  /* 0x8000001d081d09a8 */ /* 0x002ea800081ef10a */
[----:B------:R-:W3:Y:S01]  /*2f80*/  LDG.E.U8 R27, desc[UR8][R10.64] ;  /* 0x000000080a1b7981 */ /* 0x000ee2000c1e1100 */
[----:B------:R-:W-:Y:S01]  /*2f90*/  R2UR UR7, R23 ;  /* 0x00000000170772ca */ /* 0x000fe200000e0000 */
[----:B------:R-:W0:Y:S02]  /*2fa0*/  S2R R21, SR_LTMASK ;  /* 0x0000000000157919 */ /* 0x000e240000003900 */
[----:B0-----:R-:W-:Y:S02]  /*2fb0*/  LOP3.LUT R28, R21, UR6, RZ, 0xc0, !PT ;  /* 0x00000006151c7c12 */ /* 0x001fe4000f8ec0ff */
[----:B------:R-:W-:-:S02]  /*2fc0*/  R2UR UR6, R22 ;  /* 0x00000000160672ca */ /* 0x000fc400000e0000 */
[----:B------:R-:W0:Y:S01]  /*2fd0*/  POPC R21, R28 ;  /* 0x0000001c00157309 */ /* 0x000e220000000000 */
[----:B--2---:R-:W0:Y:S02]  /*2fe0*/  SHFL.IDX PT, R20, R29, R26, 0x1f ;  /* 0x00001f1a1d147589 */ /* 0x004e2400000e0000 */
[----:B0-----:R-:W-:-:S04]  /*2ff0*/  IMAD.IADD R20, R20, 0x1, R21 ;  /* 0x0000000114147824 */ /* 0x001fc800078e0215 */
[----:B------:R-:W-:-:S05]  /*3000*/  IMAD R21, R20, 0x51, RZ ;  /* 0x0000005114157824 */ /* 0x000fca00078e02ff */
[----:B------:R-:W-:-:S04]  /*3010*/  IADD3 R20, P0, PT, R21, UR4, RZ ;  /* 0x0000000415147c10 */ /* 0x000fc8000ff1e0ff */
[----:B------:R-:W-:-:S05]  /*3020*/  LEA.HI.X.SX32 R21, R21, UR5, 0x1, P0 ;  /* 0x0000000515157c11 */ /* 0x000fca00080f0eff */
[----:B---3--:R0:W-:Y:S04]  /*3030*/  STG.E.U8 desc[UR6][R20.64], R27 ;  /* 0x0000001b14007986 */ /* 0x0081e8000c101106 */
[----:B------:R-:W2:Y:S04]  /*3040*/  LDG.E.U8 R29, desc[UR8][R10.64+0x1] ;  /* 0x000001080a1d7981 */ /* 0x000ea8000c1e1100 */
[----:B--2---:R1:W-:Y:S04]  /*3050*/  STG.E.U8 desc[UR6][R20.64+0x1], R29 ;  /* 0x0000011d14007986 */ /* 0x0043e8000c101106 */
[----:B------:R-:W2:Y:S04]  /*3060*/  LDG.E.U8 R26, desc[UR8][R10.64+0x2] ;  /* 0x000002080a1a7981 */ /* 0x000ea8000c1e1100 */
[----:B--2---:R2:W-:Y:S04]  /*3070*/  STG.E.U8 desc[UR6][R20.64+0x2], R26 ;  /* 0x0000021a14007986 */ /* 0x0045e8000c101106 */
[----:B------:R-:W3:Y:S04]  /*3080*/  LDG.E.U8 R28, desc[UR8][R10.64+0x3] ;  /* 0x000003080a1c7981 */ /* 0x000ee8000c1e1100 */
[----:B---3--:R3:W-:Y:S04]  /*3090*/  STG.E.U8 desc[UR6][R20.64+0x3], R28 ;  /* 0x0000031c14007986 */ /* 0x0087e8000c101106 */
[----:B0-----:R-:W4:Y:S04]  /*30a0*/  LDG.E.U8 R27, desc[UR8][R10.64+0x4] ;  /* 0x000004080a1b7981 */ /* 0x001f28000c1e1100 */
[----:B----4-:R0:W-:Y:S04]  /*30b0*/  STG.E.U8 desc[UR6][R20.64+0x4], R27 ;  /* 0x0000041b14007986 */ /* 0x0101e8000c101106 */
[----:B-1----:R-:W4:Y:S04]  /*30c0*/  LDG.E.U8 R29, desc[UR8][R10.64+0x5] ;  /* 0x000005080a1d7981 */ /* 0x002f28000c1e1100 */
[----:B----4-:R1:W-:Y:S04]  /*30d0*/  STG.E.U8 desc[UR6][R20.64+0x5], R29 ;  /* 0x0000051d14007986 */ /* 0x0103e8000c101106 */
[----:B--2---:R-:W2:Y:S04]  /*30e0*/  LDG.E.U8 R26, desc[UR8][R10.64+0x6] ;  /* 0x000006080a1a7981 */ /* 0x004ea8000c1e1100 */
[----:B--2---:R2:W-:Y:S04]  /*30f0*/  STG.E.U8 desc[UR6][R20.64+0x6], R26 ;  /* 0x0000061a14007986 */ /* 0x0045e8000c101106 */
[----:B---3--:R-:W3:Y:S04]  /*3100*/  LDG.E.U8 R28, desc[UR8][R10.64+0x7] ;  /* 0x000007080a1c7981 */ /* 0x008ee8000c1e1100 */
        /* <DEDUP_REMOVED lines=143> */
[----:B---3--:R-:W2:Y:S04]  /*3a00*/  LDG.E.U8 R28, desc[UR8][R10.64+0x4f] ;  /* 0x00004f080a1c7981 */ /* 0x008ea8000c1e1100 */
[----:B--2---:R1:W-:Y:S04]  /*3a10*/  STG.E.U8 desc[UR6][R20.64+0x4f], R28 ;  /* 0x00004f1c14007986 */ /* 0x0043e8000c101106 */
[----:B0-----:R-:W2:Y:S04]  /*3a20*/  LDG.E.U8 R27, desc[UR8][R10.64+0x50] ;  /* 0x000050080a1b7981 */ /* 0x001ea8000c1e1100 */
[----:B--2---:R1:W-:Y:S04]  /*3a30*/  STG.E.U8 desc[UR6][R20.64+0x50], R27 ;  /* 0x0000501b14007986 */ /* 0x0043e8000c101106 */
[----:B------:R1:W-:Y:S02]  /*3a40*/  STG.E.U8 desc[UR8][R14.64], RZ ;  /* 0x000000ff0e007986 */ /* 0x0003e4000c101108 */
.L_x_7:
[----:B------:R-:W-:Y:S05]  /*3a50*/  BSYNC.RECONVERGENT B2 ;  /* 0x0000000000027941 */ /* 0x000fea0003800200 */
.L_x_6:
[----:B------:R-:W-:-:S05]  /*3a60*/  VIADD R25, R25, 0x1 ;  /* 0x0000000119197836 */ /* 0x000fca0000000000 */
[----:B------:R-:W-:-:S13]  /*3a70*/  ISETP.NE.AND P0, PT, R25, 0xa, PT ;  /* 0x0000000a1900780c */ /* 0x000fda0003f05270 */
[----:B------:R-:W-:Y:S05]  /*3a80*/  @P0 BRA `(.L_x_8) ;  /* 0xffffffe800d40947 */ /* 0x000fea000383ffff */
[----:B------:R-:W-:Y:S05]  /*3a90*/  BSYNC.RELIABLE B1 ;  /* 0x0000000000017941 */ /* 0x000fea0003800100 */
.L_x_4:
[----:B------:R-:W0:Y:S01]  /*3aa0*/  LDCU UR6, c[0x0][0x370] ;  /* 0x00006e00ff0677ac */ /* 0x000e220008000800 */
[----:B------:R-:W0:Y:S01]  /*3ab0*/  LDC R3, c[0x0][0x360] ;  /* 0x0000d800ff037b82 */ /* 0x000e220000000800 */
[----:B------:R-:W2:Y:S01]  /*3ac0*/  LDCU UR7, c[0x0][0x390] ;  /* 0x00007200ff0777ac */ /* 0x000ea20008000800 */
[----:B0-----:R-:W-:-:S05]  /*3ad0*/  IMAD R0, R3, UR6, R0 ;  /* 0x0000000603007c24 */ /* 0x001fca000f8e0200 */
[----:B--2---:R-:W-:-:S13]  /*3ae0*/  ISETP.GE.U32.AND P0, PT, R0, UR7, PT ;  /* 0x0000000700007c0c */ /* 0x004fda000bf06070 */
[----:B------:R-:W-:Y:S05]  /*3af0*/  @!P0 BRA `(.L_x_9) ;  /* 0xffffffc4006c8947 */ /* 0x000fea000383ffff */
[----:B------:R-:W-:Y:S05]  /*3b00*/  EXIT ;  /* 0x000000000000794d */ /* 0x000fea0003800000 */
.L_x_5:
[----:B------:R-:W-:Y:S05]  /*3b10*/  BSYNC.RECONVERGENT B0 ;  /* 0x0000000000007941 */ /* 0x000fea0003800200 */
.L_x_0:
[----:B------:R-:W0:Y:S01]  /*3b20*/  LDC.64 R2, c[0x0][0x3a8] ;  /* 0x0000ea00ff027b82 */ /* 0x000e220000000a00 */
[----:B------:R-:W-:Y:S01]  /*3b30*/  R2UR UR6, R22 ;  /* 0x00000000160672ca */ /* 0x000fe200000e0000 */
[----:B------:R-:W-:Y:S01]  /*3b40*/  IMAD.MOV.U32 R5, RZ, RZ, 0x3 ;  /* 0x00000003ff057424 */ /* 0x000fe200078e00ff */
[----:B------:R-:W-:-:S13]  /*3b50*/  R2UR UR7, R23 ;  /* 0x00000000170772ca */ /* 0x000fda00000e0000 */
[----:B0-----:R-:W-:Y:S01]  /*3b60*/  STG.E desc[UR6][R2.64], R5 ;  /* 0x0000000502007986 */ /* 0x001fe2000c101906 */
[----:B------:R-:W-:Y:S05]  /*3b70*/  EXIT ;  /* 0x000000000000794d */ /* 0x000fea0003800000 */
.L_x_3:
[----:B------:R-:W-:Y:S01]  /*3b80*/  R2UR UR6, R22 ;  /* 0x00000000160672ca */ /* 0x000fe200000e0000 */
[----:B------:R-:W-:Y:S01]  /*3b90*/  IMAD.MOV.U32 R3, RZ, RZ, 0x1 ;  /* 0x00000001ff037424 */ /* 0x000fe200078e00ff */
[----:B------:R-:W-:-:S13]  /*3ba0*/  R2UR UR7, R23 ;  /* 0x00000000170772ca */ /* 0x000fda00000e0000 */
[----:B------:R-:W-:Y:S01]  /*3bb0*/  STG.E desc[UR6][R4.64], R3 ;  /* 0x0000000304007986 */ /* 0x000fe2000c101906 */
[----:B------:R-:W-:Y:S05]  /*3bc0*/  EXIT ;  /* 0x000000000000794d */ /* 0x000fea0003800000 */
.L_x_10:
[----:B------:R-:W-:-:S00]  /*3bd0*/  BRA `(.L_x_10) ;  /* 0xfffffffc00fc7947 */ /* 0x000fc0000383ffff */
[----:B------:R-:W-:-:S00]  /*3be0*/  NOP ;  /* 0x0000000000007918 */ /* 0x000fc00000000000 */
        /* <DEDUP_REMOVED lines=9> */
.L_x_11:


//--------------------- .nv.shared.reserved.0     --------------------------
	.section	.nv.shared.reserved.0,"aw",@nobits
	.weak		__nv_reservedSMEM_offset_0_alias
	.size		__nv_reservedSMEM_offset_0_alias, 0, 64
	.other		__nv_reservedSMEM_offset_0_alias,@"STO_CUDA_RESERVED_SHARED STV_DEFAULT"
__nv_reservedSMEM_offset_0_alias:
	.zero		0
	.zero		64


//--------------------- .nv.constant0._Z8generatePcS_iPiiP15GENERATE_STATUS --------------------------
	.section	.nv.constant0._Z8generatePcS_iPiiP15GENERATE_STATUS,"a",@progbits
	.sectionflags	@""
	.align	4
.nv.constant0._Z8generatePcS_iPiiP15GENERATE_STATUS:
	.zero		944


//--------------------- SYMBOLS --------------------------

	.type		.nv.reservedSmem.offset0,@object
	.size		.nv.reservedSmem.offset0,0x4
